//
// Generated by NVIDIA NVVM Compiler
//
// Compiler Build ID: CL-36424714
// Cuda compilation tools, release 13.0, V13.0.88
// Based on NVVM 20.0.0
//

.version 9.0
.target sm_100
.address_size 64

	// .globl	argmax
.extern .shared .align 16 .b8 s[];

.visible .entry argmax(
	.param .u64 .ptr .align 1 argmax_param_0,
	.param .u64 .ptr .align 1 argmax_param_1,
	.param .u64 .ptr .align 1 argmax_param_2,
	.param .u64 .ptr .align 1 argmax_param_3,
	.param .u32 argmax_param_4,
	.param .u32 argmax_param_5
)
{
	.reg .pred 	%p<17>;
	.reg .b32 	%r<47>;
	.reg .b64 	%rd<17>;
	.reg .b64 	%fd<8>;

	ld.param.u64 	%rd1, [argmax_param_0];
	ld.param.u64 	%rd2, [argmax_param_1];
	ld.param.u64 	%rd3, [argmax_param_2];
	ld.param.u64 	%rd4, [argmax_param_3];
	ld.param.u32 	%r16, [argmax_param_4];
	ld.param.u32 	%r19, [argmax_param_5];
	mov.u32 	%r46, %ntid.x;
	mov.u32 	%r20, %ntid.y;
	mul.lo.s32 	%r2, %r46, %r20;
	mov.u32 	%r3, %tid.x;
	mov.u32 	%r21, %tid.y;
	mul.lo.s32 	%r4, %r21, %r46;
	add.s32 	%r5, %r4, %r3;
	mov.u32 	%r6, %ctaid.x;
	mad.lo.s32 	%r7, %r6, %r46, %r3;
	mov.u32 	%r22, %ctaid.y;
	mad.lo.s32 	%r23, %r22, %r20, %r21;
	setp.lt.u32 	%p2, %r7, %r16;
	setp.lt.u32 	%p3, %r23, %r19;
	and.pred  	%p1, %p2, %p3;
	mov.b32 	%r45, 0;
	not.pred 	%p4, %p1;
	@%p4 bra 	$L__BB0_2;
	cvta.to.global.u64 	%rd5, %rd1;
	mad.lo.s32 	%r24, %r16, %r23, %r7;
	mul.wide.u32 	%rd6, %r24, 4;
	add.s64 	%rd7, %rd5, %rd6;
	ld.global.u32 	%r45, [%rd7];
$L__BB0_2:
	shl.b32 	%r25, %r5, 2;
	mov.u32 	%r26, s;
	add.s32 	%r11, %r26, %r25;
	st.shared.u32 	[%r11], %r45;
	mov.f64 	%fd7, 0d0000000000000000;
	@%p4 bra 	$L__BB0_4;
	mad.lo.s32 	%r27, %r16, %r23, %r7;
	cvta.to.global.u64 	%rd8, %rd2;
	mul.wide.u32 	%rd9, %r27, 8;
	add.s64 	%rd10, %rd8, %rd9;
	ld.global.f64 	%fd7, [%rd10];
$L__BB0_4:
	shl.b32 	%r28, %r2, 2;
	add.s32 	%r12, %r26, %r28;
	shl.b32 	%r30, %r5, 3;
	add.s32 	%r13, %r12, %r30;
	st.shared.f64 	[%r13], %fd7;
	bar.sync 	0;
	setp.lt.u32 	%p6, %r46, 2;
	@%p6 bra 	$L__BB0_9;
$L__BB0_5:
	mov.u32 	%r14, %r46;
	setp.ge.u32 	%p7, %r23, %r19;
	shr.u32 	%r46, %r14, 1;
	setp.ge.u32 	%p8, %r3, %r46;
	add.s32 	%r31, %r46, %r7;
	setp.ge.u32 	%p9, %r31, %r16;
	or.pred  	%p10, %p8, %p9;
	or.pred  	%p11, %p7, %p10;
	@%p11 bra 	$L__BB0_8;
	shl.b32 	%r32, %r46, 3;
	add.s32 	%r33, %r13, %r32;
	ld.shared.f64 	%fd3, [%r33];
	ld.shared.f64 	%fd5, [%r13];
	setp.leu.f64 	%p12, %fd3, %fd5;
	@%p12 bra 	$L__BB0_8;
	st.shared.f64 	[%r13], %fd3;
	shl.b32 	%r34, %r46, 2;
	add.s32 	%r35, %r11, %r34;
	ld.shared.u32 	%r36, [%r35];
	st.shared.u32 	[%r11], %r36;
$L__BB0_8:
	bar.sync 	0;
	setp.gt.u32 	%p13, %r14, 3;
	@%p13 bra 	$L__BB0_5;
$L__BB0_9:
	setp.ge.u32 	%p14, %r23, %r19;
	setp.ne.s32 	%p15, %r3, 0;
	or.pred  	%p16, %p15, %p14;
	@%p16 bra 	$L__BB0_11;
	shl.b32 	%r37, %r4, 2;
	add.s32 	%r39, %r26, %r37;
	ld.shared.u32 	%r40, [%r39];
	mov.u32 	%r41, %nctaid.x;
	mad.lo.s32 	%r42, %r23, %r41, %r6;
	cvta.to.global.u64 	%rd11, %rd3;
	mul.wide.u32 	%rd12, %r42, 4;
	add.s64 	%rd13, %rd11, %rd12;
	st.global.u32 	[%rd13], %r40;
	shl.b32 	%r43, %r4, 3;
	add.s32 	%r44, %r12, %r43;
	ld.shared.f64 	%fd6, [%r44];
	cvta.to.global.u64 	%rd14, %rd4;
	mul.wide.u32 	%rd15, %r42, 8;
	add.s64 	%rd16, %rd14, %rd15;
	st.global.f64 	[%rd16], %fd6;
$L__BB0_11:
	ret;

}


// ===== COMPILED SASS (sm_100) =====

	.target	sm_100

	.elftype	@"ET_EXEC"


//--------------------- .note.nv.tkinfo           --------------------------
	.section	.note.nv.tkinfo,"",@"SHT_NOTE"
	.sectionflags	@"SHF_NOTE_NV_TKINFO"
	.tkinfo
        /*0018*/ 	.word	0x00000002
        /*0030*/ 	.string	""
        /*0030*/ 	.string	"ptxas"
        /*0030*/ 	.string	"Cuda compilation tools, release 13.0, V13.0.88"
        /*0030*/ 	.string	"Build cuda_13.0.r13.0/compiler.36424714_0"
        /*0030*/ 	.string	"-arch sm_100 -m 64 "



//--------------------- .note.nv.cuinfo           --------------------------
	.section	.note.nv.cuinfo,"",@"SHT_NOTE"
	.sectionflags	@"SHF_NOTE_NV_CUINFO"
        /*0018*/ 	.short	0x0002
        /*001a*/ 	.short	0x0064
        /*001c*/ 	.short	0x0082
	.zero		2


//--------------------- .nv.info                  --------------------------
	.section	.nv.info,"",@"SHT_CUDA_INFO"
	.align	4


	//----- nvinfo : EIATTR_REGCOUNT
	.align		4
        /*0000*/ 	.byte	0x04, 0x2f
        /*0002*/ 	.short	(.L_1 - .L_0)
	.align		4
.L_0:
        /*0004*/ 	.word	index@(argmax)
        /*0008*/ 	.word	0x00000014


	//----- nvinfo : EIATTR_FRAME_SIZE
	.align		4
.L_1:
        /*000c*/ 	.byte	0x04, 0x11
        /*000e*/ 	.short	(.L_3 - .L_2)
	.align		4
.L_2:
        /*0010*/ 	.word	index@(argmax)
        /*0014*/ 	.word	0x00000000


	//----- nvinfo : EIATTR_MIN_STACK_SIZE
	.align		4
.L_3:
        /*0018*/ 	.byte	0x04, 0x12
        /*001a*/ 	.short	(.L_5 - .L_4)
	.align		4
.L_4:
        /*001c*/ 	.word	index@(argmax)
        /*0020*/ 	.word	0x00000000
.L_5:


//--------------------- .nv.compat                --------------------------
	.section	.nv.compat,"",@"SHT_CUDA_COMPAT_INFO"
	.align	4
        /*0000*/ 	.byte	0x02, 0x09, 0x00, 0x00, 0x02, 0x02, 0x01, 0x00, 0x02, 0x05, 0x05, 0x00, 0x03, 0x07, 0x01, 0x01
        /*0010*/ 	.byte	0x02, 0x03, 0x00, 0x00, 0x02, 0x06, 0x01, 0x00, 0x04, 0x0b, 0x08, 0x00, 0x01, 0x00, 0x00, 0x00
        /*0020*/ 	.byte	0x00, 0x00, 0x00, 0x00


//--------------------- .nv.info.argmax           --------------------------
	.section	.nv.info.argmax,"",@"SHT_CUDA_INFO"
	.sectionflags	@""
	.align	4


	//----- nvinfo : EIATTR_CUDA_API_VERSION
	.align		4
        /*0000*/ 	.byte	0x04, 0x37
        /*0002*/ 	.short	(.L_7 - .L_6)
.L_6:
        /*0004*/ 	.word	0x00000082


	//----- nvinfo : EIATTR_KPARAM_INFO
	.align		4
.L_7:
        /*0008*/ 	.byte	0x04, 0x17
        /*000a*/ 	.short	(.L_9 - .L_8)
.L_8:
        /*000c*/ 	.word	0x00000000
        /*0010*/ 	.short	0x0005
        /*0012*/ 	.short	0x0024
        /*0014*/ 	.byte	0x00, 0xf0, 0x11, 0x00


	//----- nvinfo : EIATTR_KPARAM_INFO
	.align		4
.L_9:
        /*0018*/ 	.byte	0x04, 0x17
        /*001a*/ 	.short	(.L_11 - .L_10)
.L_10:
        /*001c*/ 	.word	0x00000000
        /*0020*/ 	.short	0x0004
        /*0022*/ 	.short	0x0020
        /*0024*/ 	.byte	0x00, 0xf0, 0x11, 0x00


	//----- nvinfo : EIATTR_KPARAM_INFO
	.align		4
.L_11:
        /*0028*/ 	.byte	0x04, 0x17
        /*002a*/ 	.short	(.L_13 - .L_12)
.L_12:
        /*002c*/ 	.word	0x00000000
        /*0030*/ 	.short	0x0003
        /*0032*/ 	.short	0x0018
        /*0034*/ 	.byte	0x00, 0xf5, 0x21, 0x00


	//----- nvinfo : EIATTR_KPARAM_INFO
	.align		4
.L_13:
        /*0038*/ 	.byte	0x04, 0x17
        /*003a*/ 	.short	(.L_15 - .L_14)
.L_14:
        /*003c*/ 	.word	0x00000000
        /*0040*/ 	.short	0x0002
        /*0042*/ 	.short	0x0010
        /*0044*/ 	.byte	0x00, 0xf5, 0x21, 0x00


	//----- nvinfo : EIATTR_KPARAM_INFO
	.align		4
.L_15:
        /*0048*/ 	.byte	0x04, 0x17
        /*004a*/ 	.short	(.L_17 - .L_16)
.L_16:
        /*004c*/ 	.word	0x00000000
        /*0050*/ 	.short	0x0001
        /*0052*/ 	.short	0x0008
        /*0054*/ 	.byte	0x00, 0xf5, 0x21, 0x00


	//----- nvinfo : EIATTR_KPARAM_INFO
	.align		4
.L_17:
        /*0058*/ 	.byte	0x04, 0x17
        /*005a*/ 	.short	(.L_19 - .L_18)
.L_18:
        /*005c*/ 	.word	0x00000000
        /*0060*/ 	.short	0x0000
        /*0062*/ 	.short	0x0000
        /*0064*/ 	.byte	0x00, 0xf5, 0x21, 0x00


	//----- nvinfo : EIATTR_SPARSE_MMA_MASK
	.align		4
.L_19:
        /*0068*/ 	.byte	0x03, 0x50
        /*006a*/ 	.short	0x0000


	//----- nvinfo : EIATTR_MAXREG_COUNT
	.align		4
        /*006c*/ 	.byte	0x03, 0x1b
        /*006e*/ 	.short	0x00ff


	//----- nvinfo : EIATTR_NUM_BARRIERS
	.align		4
        /*0070*/ 	.byte	0x02, 0x4c
        /*0072*/ 	.byte	0x01
	.zero		1


	//----- nvinfo : EIATTR_MERCURY_ISA_VERSION
	.align		4
        /*0074*/ 	.byte	0x03, 0x5f
        /*0076*/ 	.short	0x0101


	//----- nvinfo : EIATTR_VRC_CTA_INIT_COUNT
	.align		4
        /*0078*/ 	.byte	0x02, 0x4a
	.zero		1
	.zero		1


	//----- nvinfo : EIATTR_EXIT_INSTR_OFFSETS
	.align		4
        /*007c*/ 	.byte	0x04, 0x1c
        /*007e*/ 	.short	(.L_21 - .L_20)


	//   ....[0]....
.L_20:
        /*0080*/ 	.word	0x000003d0


	//   ....[1]....
        /*0084*/ 	.word	0x000004a0


	//----- nvinfo : EIATTR_CRS_STACK_SIZE
	.align		4
.L_21:
        /*0088*/ 	.byte	0x04, 0x1e
        /*008a*/ 	.short	(.L_23 - .L_22)
.L_22:
        /*008c*/ 	.word	0x00000000


	//----- nvinfo : EIATTR_CBANK_PARAM_SIZE
	.align		4
.L_23:
        /*0090*/ 	.byte	0x03, 0x19
        /*0092*/ 	.short	0x0028


	//----- nvinfo : EIATTR_PARAM_CBANK
	.align		4
        /*0094*/ 	.byte	0x04, 0x0a
        /*0096*/ 	.short	(.L_25 - .L_24)
	.align		4
.L_24:
        /*0098*/ 	.word	index@(.nv.constant0.argmax)
        /*009c*/ 	.short	0x0380
        /*009e*/ 	.short	0x0028


	//----- nvinfo : EIATTR_SW_WAR
	.align		4
.L_25:
        /*00a0*/ 	.byte	0x04, 0x36
        /*00a2*/ 	.short	(.L_27 - .L_26)
.L_26:
        /*00a4*/ 	.word	0x00000008
.L_27:


//--------------------- .nv.callgraph             --------------------------
	.section	.nv.callgraph,"",@"SHT_CUDA_CALLGRAPH"
	.align	4
	.sectionentsize	8
	.align		4
        /*0000*/ 	.word	0x00000000
	.align		4
        /*0004*/ 	.word	0xffffffff
	.align		4
        /*0008*/ 	.word	0x00000000
	.align		4
        /*000c*/ 	.word	0xfffffffe
	.align		4
        /*0010*/ 	.word	0x00000000
	.align		4
        /*0014*/ 	.word	0xfffffffd
	.align		4
        /*0018*/ 	.word	0x00000000
	.align		4
        /*001c*/ 	.word	0xfffffffc


//--------------------- .text.argmax              --------------------------
	.section	.text.argmax,"ax",@progbits
	.align	128
        .global         argmax
        .type           argmax,@function
        .size           argmax,(.L_x_5 - argmax)
        .other          argmax,@"STO_CUDA_ENTRY STV_DEFAULT"
argmax:
.text.argmax:
[----:B------:R-:W-:Y:S01]  /*0000*/  LDC R1, c[0x0][0x37c] ;  /* 0x0000df00ff017b82 */ /* 0x000fe20000000800 */
[----:B------:R-:W0:Y:S01]  /*0010*/  S2R R13, SR_TID.Y ;  /* 0x00000000000d7919 */ /* 0x000e220000002200 */
[----:B------:R-:W1:Y:S01]  /*0020*/  LDCU UR7, c[0x0][0x360] ;  /* 0x00006c00ff0777ac */ /* 0x000e620008000800 */
[----:B------:R-:W-:Y:S01]  /*0030*/  IMAD.MOV.U32 R12, RZ, RZ, RZ ;  /* 0x000000ffff0c7224 */ /* 0x000fe200078e00ff */
[----:B------:R-:W0:Y:S01]  /*0040*/  S2R R0, SR_CTAID.Y ;  /* 0x0000000000007919 */ /* 0x000e220000002600 */
[----:B------:R-:W0:Y:S01]  /*0050*/  LDCU UR6, c[0x0][0x364] ;  /* 0x00006c80ff0677ac */ /* 0x000e220008000800 */
[----:B------:R-:W1:Y:S01]  /*0060*/  S2R R2, SR_TID.X ;  /* 0x0000000000027919 */ /* 0x000e620000002100 */
[----:B------:R-:W2:Y:S01]  /*0070*/  LDCU.64 UR10, c[0x0][0x3a0] ;  /* 0x00007400ff0a77ac */ /* 0x000ea20008000a00 */
[----:B------:R-:W1:Y:S01]  /*0080*/  S2R R3, SR_CTAID.X ;  /* 0x0000000000037919 */ /* 0x000e620000002500 */
[----:B------:R-:W3:Y:S01]  /*0090*/  LDCU.64 UR8, c[0x0][0x358] ;  /* 0x00006b00ff0877ac */ /* 0x000ee20008000a00 */
[----:B0-----:R-:W-:-:S05]  /*00a0*/  IMAD R0, R0, UR6, R13 ;  /* 0x0000000600007c24 */ /* 0x001fca000f8e020d */
[----:B--2---:R-:W-:Y:S01]  /*00b0*/  ISETP.GE.U32.AND P0, PT, R0, UR11, PT ;  /* 0x0000000b00007c0c */ /* 0x004fe2000bf06070 */
[----:B-1----:R-:W-:-:S05]  /*00c0*/  IMAD R5, R3, UR7, R2 ;  /* 0x0000000703057c24 */ /* 0x002fca000f8e0202 */
[----:B------:R-:W-:-:S13]  /*00d0*/  ISETP.LT.U32.AND P0, PT, R5, UR10, !P0 ;  /* 0x0000000a05007c0c */ /* 0x000fda000c701070 */
[----:B------:R-:W0:Y:S01]  /*00e0*/  @P0 LDC.64 R6, c[0x0][0x380] ;  /* 0x0000e000ff060b82 */ /* 0x000e220000000a00 */
[C-C-:B------:R-:W-:Y:S02]  /*00f0*/  @P0 IMAD R9, R0.reuse, UR10, R5.reuse ;  /* 0x0000000a00090c24 */ /* 0x140fe4000f8e0205 */
[----:B------:R-:W-:-:S05]  /*0100*/  @P0 IMAD R15, R0, UR10, R5 ;  /* 0x0000000a000f0c24 */ /* 0x000fca000f8e0205 */
[----:B------:R-:W1:Y:S01]  /*0110*/  @P0 LDC.64 R10, c[0x0][0x388] ;  /* 0x0000e200ff0a0b82 */ /* 0x000e620000000a00 */
[----:B0-----:R-:W-:Y:S01]  /*0120*/  @P0 IMAD.WIDE.U32 R6, R9, 0x4, R6 ;  /* 0x0000000409060825 */ /* 0x001fe200078e0006 */
[----:B------:R-:W-:-:S04]  /*0130*/  CS2R R8, SRZ ;  /* 0x0000000000087805 */ /* 0x000fc8000001ff00 */
[----:B---3--:R-:W2:Y:S01]  /*0140*/  @P0 LDG.E R12, desc[UR8][R6.64] ;  /* 0x00000008060c0981 */ /* 0x008ea2000c1e1900 */
[----:B-1----:R-:W-:-:S05]  /*0150*/  @P0 IMAD.WIDE.U32 R10, R15, 0x8, R10 ;  /* 0x000000080f0a0825 */ /* 0x002fca00078e000a */
[----:B------:R-:W3:Y:S01]  /*0160*/  @P0 LDG.E.64 R8, desc[UR8][R10.64] ;  /* 0x000000080a080981 */ /* 0x000ee2000c1e1b00 */
[----:B------:R-:W0:Y:S01]  /*0170*/  S2UR UR5, SR_CgaCtaId ;  /* 0x00000000000579c3 */ /* 0x000e220000008800 */
[----:B------:R-:W-:Y:S01]  /*0180*/  UMOV UR4, 0x400 ;  /* 0x0000040000047882 */ /* 0x000fe20000000000 */
[----:B------:R-:W-:-:S04]  /*0190*/  IMAD R13, R13, UR7, RZ ;  /* 0x000000070d0d7c24 */ /* 0x000fc8000f8e02ff */
[----:B------:R-:W-:Y:S01]  /*01a0*/  IMAD.IADD R4, R13, 0x1, R2 ;  /* 0x000000010d047824 */ /* 0x000fe200078e0202 */
[----:B0-----:R-:W-:Y:S02]  /*01b0*/  ULEA UR5, UR5, UR4, 0x18 ;  /* 0x0000000405057291 */ /* 0x001fe4000f8ec0ff */
[----:B------:R-:W-:-:S04]  /*01c0*/  UIMAD UR4, UR7, UR6, URZ ;  /* 0x00000006070472a4 */ /* 0x000fc8000f8e02ff */
[----:B------:R-:W-:Y:S02]  /*01d0*/  ULEA UR4, UR4, UR5, 0x2 ;  /* 0x0000000504047291 */ /* 0x000fe4000f8e10ff */
[----:B------:R-:W-:-:S04]  /*01e0*/  LEA R15, R4, UR5, 0x2 ;  /* 0x00000005040f7c11 */ /* 0x000fc8000f8e10ff */
[----:B------:R-:W-:Y:S01]  /*01f0*/  LEA R17, R4, UR4, 0x3 ;  /* 0x0000000404117c11 */ /* 0x000fe2000f8e18ff */
[----:B------:R-:W-:-:S05]  /*0200*/  IMAD.U32 R4, RZ, RZ, UR7 ;  /* 0x00000007ff047e24 */ /* 0x000fca000f8e00ff */
[----:B------:R-:W-:Y:S01]  /*0210*/  ISETP.GE.U32.AND P0, PT, R4, 0x2, PT ;  /* 0x000000020400780c */ /* 0x000fe20003f06070 */
[----:B--2---:R0:W-:Y:S04]  /*0220*/  STS [R15], R12 ;  /* 0x0000000c0f007388 */ /* 0x0041e80000000800 */
[----:B---3--:R0:W-:Y:S01]  /*0230*/  STS.64 [R17], R8 ;  /* 0x0000000811007388 */ /* 0x0081e20000000a00 */
[----:B------:R-:W-:Y:S07]  /*0240*/  BAR.SYNC.DEFER_BLOCKING 0x0 ;  /* 0x0000000000007b1d */ /* 0x000fee0000010000 */
[----:B------:R-:W-:Y:S05]  /*0250*/  @!P0 BRA `(.L_x_0) ;  /* 0x0000000000548947 */ /* 0x000fea0003800000 */
[----:B------:R-:W1:Y:S02]  /*0260*/  LDCU.64 UR10, c[0x0][0x3a0] ;  /* 0x00007400ff0a77ac */ /* 0x000e640008000a00 */
.L_x_3:
[----:B------:R-:W-:Y:S01]  /*0270*/  MOV R10, R4 ;  /* 0x00000004000a7202 */ /* 0x000fe20000000f00 */
[----:B------:R-:W-:Y:S01]  /*0280*/  BSSY.RECONVERGENT B0, `(.L_x_1) ;  /* 0x000000f000007945 */ /* 0x000fe20003800200 */
[----:B------:R-:W-:-:S05]  /*0290*/  SHF.R.U32.HI R4, RZ, 0x1, R4 ;  /* 0x00000001ff047819 */ /* 0x000fca0000011604 */
[----:B-1----:R-:W-:-:S05]  /*02a0*/  IMAD.IADD R6, R5, 0x1, R4 ;  /* 0x0000000105067824 */ /* 0x002fca00078e0204 */
[----:B-1----:R-:W-:-:S04]  /*02b0*/  ISETP.GE.U32.AND P0, PT, R6, UR10, PT ;  /* 0x0000000a06007c0c */ /* 0x002fc8000bf06070 */
[----:B------:R-:W-:-:S04]  /*02c0*/  ISETP.GE.U32.OR P0, PT, R2, R4, P0 ;  /* 0x000000040200720c */ /* 0x000fc80000706470 */
[----:B------:R-:W-:-:S13]  /*02d0*/  ISETP.GE.U32.OR P0, PT, R0, UR11, P0 ;  /* 0x0000000b00007c0c */ /* 0x000fda0008706470 */
[----:B------:R-:W-:Y:S05]  /*02e0*/  @P0 BRA `(.L_x_2) ;  /* 0x0000000000200947 */ /* 0x000fea0003800000 */
[----:B0-----:R-:W-:Y:S01]  /*02f0*/  IMAD R8, R4, 0x8, R17 ;  /* 0x0000000804087824 */ /* 0x001fe200078e0211 */
[----:B------:R-:W-:Y:S05]  /*0300*/  LDS.64 R6, [R17] ;  /* 0x0000000011067984 */ /* 0x000fea0000000a00 */
[----:B------:R-:W0:Y:S02]  /*0310*/  LDS.64 R8, [R8] ;  /* 0x0000000008087984 */ /* 0x000e240000000a00 */
[----:B0-----:R-:W-:-:S14]  /*0320*/  DSETP.GT.AND P0, PT, R8, R6, PT ;  /* 0x000000060800722a */ /* 0x001fdc0003f04000 */
[----:B------:R-:W-:Y:S01]  /*0330*/  @P0 LEA R6, R4, R15, 0x2 ;  /* 0x0000000f04060211 */ /* 0x000fe200078e10ff */
[----:B------:R-:W-:Y:S05]  /*0340*/  @P0 STS.64 [R17], R8 ;  /* 0x0000000811000388 */ /* 0x000fea0000000a00 */
[----:B------:R-:W0:Y:S04]  /*0350*/  @P0 LDS R6, [R6] ;  /* 0x0000000006060984 */ /* 0x000e280000000800 */
[----:B0-----:R1:W-:Y:S02]  /*0360*/  @P0 STS [R15], R6 ;  /* 0x000000060f000388 */ /* 0x0013e40000000800 */
.L_x_2:
[----:B------:R-:W-:Y:S05]  /*0370*/  BSYNC.RECONVERGENT B0 ;  /* 0x0000000000007941 */ /* 0x000fea0003800200 */
.L_x_1:
[----:B------:R-:W-:Y:S01]  /*0380*/  BAR.SYNC.DEFER_BLOCKING 0x0 ;  /* 0x0000000000007b1d */ /* 0x000fe20000010000 */
[----:B------:R-:W-:-:S13]  /*0390*/  ISETP.GT.U32.AND P0, PT, R10, 0x3, PT ;  /* 0x000000030a00780c */ /* 0x000fda0003f04070 */
[----:B------:R-:W-:Y:S05]  /*03a0*/  @P0 BRA `(.L_x_3) ;  /* 0xfffffffc00b00947 */ /* 0x000fea000383ffff */
.L_x_0:
[----:B------:R-:W-:-:S04]  /*03b0*/  ISETP.GE.U32.AND P0, PT, R0, UR11, PT ;  /* 0x0000000b00007c0c */ /* 0x000fc8000bf06070 */
[----:B------:R-:W-:-:S13]  /*03c0*/  ISETP.NE.OR P0, PT, R2, RZ, P0 ;  /* 0x000000ff0200720c */ /* 0x000fda0000705670 */
[----:B------:R-:W-:Y:S05]  /*03d0*/  @P0 EXIT ;  /* 0x000000000000094d */ /* 0x000fea0003800000 */
[C---:B------:R-:W-:Y:S01]  /*03e0*/  LEA R10, R13.reuse, UR5, 0x2 ;  /* 0x000000050d0a7c11 */ /* 0x040fe2000f8e10ff */
[----:B-1----:R-:W1:Y:S01]  /*03f0*/  LDC.64 R6, c[0x0][0x390] ;  /* 0x0000e400ff067b82 */ /* 0x002e620000000a00 */
[----:B------:R-:W-:Y:S01]  /*0400*/  LEA R4, R13, UR4, 0x3 ;  /* 0x000000040d047c11 */ /* 0x000fe2000f8e18ff */
[----:B------:R-:W2:Y:S02]  /*0410*/  LDCU UR6, c[0x0][0x370] ;  /* 0x00006e00ff0677ac */ /* 0x000ea40008000800 */
[----:B------:R-:W3:Y:S04]  /*0420*/  LDS R11, [R10] ;  /* 0x000000000a0b7984 */ /* 0x000ee80000000800 */
[----:B------:R-:W4:Y:S01]  /*0430*/  LDS.64 R4, [R4] ;  /* 0x0000000004047984 */ /* 0x000f220000000a00 */
[----:B0-----:R-:W0:Y:S01]  /*0440*/  LDC.64 R8, c[0x0][0x398] ;  /* 0x0000e600ff087b82 */ /* 0x001e220000000a00 */
[----:B--2---:R-:W-:-:S04]  /*0450*/  IMAD R13, R0, UR6, R3 ;  /* 0x00000006000d7c24 */ /* 0x004fc8000f8e0203 */
[----:B-1----:R-:W-:-:S04]  /*0460*/  IMAD.WIDE.U32 R2, R13, 0x4, R6 ;  /* 0x000000040d027825 */ /* 0x002fc800078e0006 */
[----:B0-----:R-:W-:Y:S01]  /*0470*/  IMAD.WIDE.U32 R6, R13, 0x8, R8 ;  /* 0x000000080d067825 */ /* 0x001fe200078e0008 */
[----:B---3--:R-:W-:Y:S04]  /*0480*/  STG.E desc[UR8][R2.64], R11 ;  /* 0x0000000b02007986 */ /* 0x008fe8000c101908 */
[----:B----4-:R-:W-:Y:S01]  /*0490*/  STG.E.64 desc[UR8][R6.64], R4 ;  /* 0x0000000406007986 */ /* 0x010fe2000c101b08 */
[----:B------:R-:W-:Y:S05]  /*04a0*/  EXIT ;  /* 0x000000000000794d */ /* 0x000fea0003800000 */
.L_x_4:
[----:B------:R-:W-:-:S00]  /*04b0*/  BRA `(.L_x_4) ;  /* 0xfffffffc00fc7947 */ /* 0x000fc0000383ffff */
[----:B------:R-:W-:-:S00]  /*04c0*/  NOP ;  /* 0x0000000000007918 */ /* 0x000fc00000000000 */
        /* <DEDUP_REMOVED lines=11> */
.L_x_5:


//--------------------- .nv.shared.argmax         --------------------------
	.section	.nv.shared.argmax,"aw",@nobits
	.sectionflags	@""
	.align	16
	.zero		1024


//--------------------- .nv.shared.reserved.0     --------------------------
	.section	.nv.shared.reserved.0,"aw",@nobits
	.weak		__nv_reservedSMEM_offset_0_alias
	.size		__nv_reservedSMEM_offset_0_alias, 0, 64
	.other		__nv_reservedSMEM_offset_0_alias,@"STO_CUDA_RESERVED_SHARED STV_DEFAULT"
__nv_reservedSMEM_offset_0_alias:
	.zero		0
	.zero		64


//--------------------- .nv.constant0.argmax      --------------------------
	.section	.nv.constant0.argmax,"a",@progbits
	.sectionflags	@""
	.align	4
.nv.constant0.argmax:
	.zero		936


//--------------------- SYMBOLS --------------------------

	.type		.nv.reservedSmem.offset0,@object
	.size		.nv.reservedSmem.offset0,0x4
	.type		.nv.reservedSmem.cap,@object
	.size		.nv.reservedSmem.cap,0x4
